//
// Generated by NVIDIA NVVM Compiler
//
// Compiler Build ID: CL-36424714
// Cuda compilation tools, release 13.0, V13.0.88
// Based on NVVM 20.0.0
//

.version 9.0
.target sm_100
.address_size 64

	// .globl	_Z13computeHashesPiiPjS_

.visible .entry _Z13computeHashesPiiPjS_(
	.param .u64 .ptr .align 1 _Z13computeHashesPiiPjS__param_0,
	.param .u32 _Z13computeHashesPiiPjS__param_1,
	.param .u64 .ptr .align 1 _Z13computeHashesPiiPjS__param_2,
	.param .u64 .ptr .align 1 _Z13computeHashesPiiPjS__param_3
)
{
	.local .align 4 .b8 	__local_depot0[2116];
	.reg .b64 	%SP;
	.reg .b64 	%SPL;
	.reg .pred 	%p<16>;
	.reg .b16 	%rs<11>;
	.reg .b32 	%r<347>;
	.reg .b64 	%rd<30>;

	mov.u64 	%SPL, __local_depot0;
	ld.param.u64 	%rd9, [_Z13computeHashesPiiPjS__param_0];
	ld.param.u32 	%r65, [_Z13computeHashesPiiPjS__param_1];
	ld.param.u64 	%rd7, [_Z13computeHashesPiiPjS__param_2];
	ld.param.u64 	%rd8, [_Z13computeHashesPiiPjS__param_3];
	cvta.to.global.u64 	%rd1, %rd9;
	add.u64 	%rd2, %SPL, 0;
	mov.u32 	%r66, %ctaid.x;
	mov.u32 	%r67, %ntid.x;
	mov.u32 	%r68, %tid.x;
	mad.lo.s32 	%r1, %r66, %r67, %r68;
	setp.ge.s32 	%p1, %r1, %r65;
	@%p1 bra 	$L__BB0_22;
	setp.lt.s32 	%p2, %r65, 2;
	mov.b32 	%r345, 0;
	mov.u32 	%r346, %r345;
	@%p2 bra 	$L__BB0_21;
	mul.wide.s32 	%rd11, %r1, 4;
	add.s64 	%rd12, %rd1, %rd11;
	ld.global.u32 	%r2, [%rd12];
	shr.u32 	%r3, %r65, 1;
	mov.b32 	%r327, 1;
	mov.b32 	%r346, 0;
	add.s64 	%rd3, %rd2, 44;
	mov.u32 	%r345, %r346;
$L__BB0_3:
	add.s32 	%r73, %r327, %r1;
	rem.s32 	%r74, %r73, %r65;
	mul.wide.s32 	%rd13, %r74, 4;
	add.s64 	%rd14, %rd1, %rd13;
	ld.global.u32 	%r7, [%rd14];
	shl.b32 	%r8, %r7, 1;
	mul.lo.s32 	%r9, %r7, 3;
	shl.b32 	%r10, %r7, 2;
	mul.lo.s32 	%r11, %r7, 5;
	mul.lo.s32 	%r12, %r7, 7;
	mul.lo.s32 	%r13, %r7, 10;
	mul.lo.s32 	%r14, %r7, 11;
	mul.lo.s32 	%r15, %r7, 12;
	mul.lo.s32 	%r16, %r7, 13;
	mul.lo.s32 	%r17, %r7, 14;
	mul.lo.s32 	%r18, %r7, 15;
	shl.b32 	%r19, %r7, 4;
	mul.lo.s32 	%r20, %r7, 17;
	mul.lo.s32 	%r21, %r7, 18;
	mul.lo.s32 	%r22, %r7, 19;
	mul.lo.s32 	%r23, %r7, 20;
	mul.lo.s32 	%r24, %r7, 21;
	mov.b32 	%r328, 0;
	mov.u64 	%rd29, %rd3;
	mov.u32 	%r329, %r328;
$L__BB0_4:
	st.local.u32 	[%rd29+-44], %r329;
	xor.b32  	%r75, %r7, %r329;
	st.local.u32 	[%rd29+-40], %r75;
	xor.b32  	%r76, %r8, %r329;
	st.local.u32 	[%rd29+-36], %r76;
	xor.b32  	%r77, %r9, %r329;
	st.local.u32 	[%rd29+-32], %r77;
	xor.b32  	%r78, %r10, %r329;
	st.local.u32 	[%rd29+-28], %r78;
	xor.b32  	%r79, %r11, %r329;
	st.local.u32 	[%rd29+-24], %r79;
	mul.lo.s32 	%r80, %r7, 6;
	xor.b32  	%r81, %r80, %r329;
	st.local.u32 	[%rd29+-20], %r81;
	xor.b32  	%r82, %r12, %r329;
	st.local.u32 	[%rd29+-16], %r82;
	shl.b32 	%r83, %r7, 3;
	xor.b32  	%r84, %r83, %r329;
	st.local.u32 	[%rd29+-12], %r84;
	mul.lo.s32 	%r85, %r7, 9;
	xor.b32  	%r86, %r85, %r329;
	st.local.u32 	[%rd29+-8], %r86;
	xor.b32  	%r87, %r13, %r329;
	st.local.u32 	[%rd29+-4], %r87;
	xor.b32  	%r88, %r14, %r329;
	st.local.u32 	[%rd29], %r88;
	xor.b32  	%r89, %r15, %r329;
	st.local.u32 	[%rd29+4], %r89;
	xor.b32  	%r90, %r16, %r329;
	st.local.u32 	[%rd29+8], %r90;
	xor.b32  	%r91, %r17, %r329;
	st.local.u32 	[%rd29+12], %r91;
	xor.b32  	%r92, %r18, %r329;
	st.local.u32 	[%rd29+16], %r92;
	xor.b32  	%r93, %r19, %r329;
	st.local.u32 	[%rd29+20], %r93;
	xor.b32  	%r94, %r20, %r329;
	st.local.u32 	[%rd29+24], %r94;
	xor.b32  	%r95, %r21, %r329;
	st.local.u32 	[%rd29+28], %r95;
	xor.b32  	%r96, %r22, %r329;
	st.local.u32 	[%rd29+32], %r96;
	xor.b32  	%r97, %r23, %r329;
	st.local.u32 	[%rd29+36], %r97;
	xor.b32  	%r98, %r24, %r329;
	st.local.u32 	[%rd29+40], %r98;
	mul.lo.s32 	%r99, %r7, 22;
	xor.b32  	%r100, %r99, %r329;
	st.local.u32 	[%rd29+44], %r100;
	add.s32 	%r329, %r329, %r2;
	add.s32 	%r328, %r328, 1;
	add.s64 	%rd29, %rd29, 92;
	setp.ne.s32 	%p3, %r328, 23;
	@%p3 bra 	$L__BB0_4;
	mov.b32 	%r330, 0;
	mov.b16 	%rs9, 0;
	mov.u16 	%rs10, %rs9;
	mov.u32 	%r344, %r330;
$L__BB0_6:
	sub.s32 	%r31, 528, %r330;
	mul.wide.u32 	%rd15, %r330, 4;
	add.s64 	%rd16, %rd2, %rd15;
	ld.local.u32 	%r32, [%rd16];
	add.s32 	%r103, %r330, -513;
	setp.lt.u32 	%p4, %r103, 15;
	mov.u32 	%r336, %r330;
	@%p4 bra 	$L__BB0_9;
	and.b32  	%r33, %r31, -16;
	mov.b32 	%r334, 0;
	mov.u32 	%r336, %r330;
$L__BB0_8:
	.pragma "nounroll";
	mul.wide.u32 	%rd17, %r336, 4;
	add.s64 	%rd18, %rd2, %rd17;
	ld.local.u32 	%r105, [%rd18+4];
	xor.b32  	%r106, %r105, %r32;
	popc.b32 	%r107, %r106;
	add.s32 	%r108, %r107, %r344;
	shl.b32 	%r109, %r106, 24;
	popc.b32 	%r110, %r109;
	add.s32 	%r111, %r108, %r110;
	ld.local.u32 	%r112, [%rd18+8];
	xor.b32  	%r113, %r112, %r32;
	popc.b32 	%r114, %r113;
	add.s32 	%r115, %r114, %r111;
	shl.b32 	%r116, %r113, 24;
	popc.b32 	%r117, %r116;
	add.s32 	%r118, %r115, %r117;
	ld.local.u32 	%r119, [%rd18+12];
	xor.b32  	%r120, %r119, %r32;
	popc.b32 	%r121, %r120;
	add.s32 	%r122, %r121, %r118;
	shl.b32 	%r123, %r120, 24;
	popc.b32 	%r124, %r123;
	add.s32 	%r125, %r122, %r124;
	ld.local.u32 	%r126, [%rd18+16];
	xor.b32  	%r127, %r126, %r32;
	popc.b32 	%r128, %r127;
	add.s32 	%r129, %r128, %r125;
	shl.b32 	%r130, %r127, 24;
	popc.b32 	%r131, %r130;
	add.s32 	%r132, %r129, %r131;
	ld.local.u32 	%r133, [%rd18+20];
	xor.b32  	%r134, %r133, %r32;
	popc.b32 	%r135, %r134;
	add.s32 	%r136, %r135, %r132;
	shl.b32 	%r137, %r134, 24;
	popc.b32 	%r138, %r137;
	add.s32 	%r139, %r136, %r138;
	ld.local.u32 	%r140, [%rd18+24];
	xor.b32  	%r141, %r140, %r32;
	popc.b32 	%r142, %r141;
	add.s32 	%r143, %r142, %r139;
	shl.b32 	%r144, %r141, 24;
	popc.b32 	%r145, %r144;
	add.s32 	%r146, %r143, %r145;
	ld.local.u32 	%r147, [%rd18+28];
	xor.b32  	%r148, %r147, %r32;
	popc.b32 	%r149, %r148;
	add.s32 	%r150, %r149, %r146;
	shl.b32 	%r151, %r148, 24;
	popc.b32 	%r152, %r151;
	add.s32 	%r153, %r150, %r152;
	ld.local.u32 	%r154, [%rd18+32];
	xor.b32  	%r155, %r154, %r32;
	popc.b32 	%r156, %r155;
	add.s32 	%r157, %r156, %r153;
	shl.b32 	%r158, %r155, 24;
	popc.b32 	%r159, %r158;
	add.s32 	%r160, %r157, %r159;
	ld.local.u32 	%r161, [%rd18+36];
	xor.b32  	%r162, %r161, %r32;
	popc.b32 	%r163, %r162;
	add.s32 	%r164, %r163, %r160;
	shl.b32 	%r165, %r162, 24;
	popc.b32 	%r166, %r165;
	add.s32 	%r167, %r164, %r166;
	ld.local.u32 	%r168, [%rd18+40];
	xor.b32  	%r169, %r168, %r32;
	popc.b32 	%r170, %r169;
	add.s32 	%r171, %r170, %r167;
	shl.b32 	%r172, %r169, 24;
	popc.b32 	%r173, %r172;
	add.s32 	%r174, %r171, %r173;
	ld.local.u32 	%r175, [%rd18+44];
	xor.b32  	%r176, %r175, %r32;
	popc.b32 	%r177, %r176;
	add.s32 	%r178, %r177, %r174;
	shl.b32 	%r179, %r176, 24;
	popc.b32 	%r180, %r179;
	add.s32 	%r181, %r178, %r180;
	ld.local.u32 	%r182, [%rd18+48];
	xor.b32  	%r183, %r182, %r32;
	popc.b32 	%r184, %r183;
	add.s32 	%r185, %r184, %r181;
	shl.b32 	%r186, %r183, 24;
	popc.b32 	%r187, %r186;
	add.s32 	%r188, %r185, %r187;
	ld.local.u32 	%r189, [%rd18+52];
	xor.b32  	%r190, %r189, %r32;
	popc.b32 	%r191, %r190;
	add.s32 	%r192, %r191, %r188;
	shl.b32 	%r193, %r190, 24;
	popc.b32 	%r194, %r193;
	add.s32 	%r195, %r192, %r194;
	ld.local.u32 	%r196, [%rd18+56];
	xor.b32  	%r197, %r196, %r32;
	popc.b32 	%r198, %r197;
	add.s32 	%r199, %r198, %r195;
	shl.b32 	%r200, %r197, 24;
	popc.b32 	%r201, %r200;
	add.s32 	%r202, %r199, %r201;
	ld.local.u32 	%r203, [%rd18+60];
	xor.b32  	%r204, %r203, %r32;
	popc.b32 	%r205, %r204;
	add.s32 	%r206, %r205, %r202;
	shl.b32 	%r207, %r204, 24;
	popc.b32 	%r208, %r207;
	add.s32 	%r209, %r206, %r208;
	add.s32 	%r336, %r336, 16;
	ld.local.u32 	%r210, [%rd18+64];
	xor.b32  	%r211, %r210, %r32;
	popc.b32 	%r212, %r211;
	add.s32 	%r213, %r212, %r209;
	shl.b32 	%r214, %r211, 24;
	popc.b32 	%r215, %r214;
	add.s32 	%r344, %r213, %r215;
	add.s32 	%r334, %r334, 16;
	setp.ne.s32 	%p5, %r334, %r33;
	@%p5 bra 	$L__BB0_8;
$L__BB0_9:
	and.b32  	%r216, %r31, 15;
	setp.eq.s32 	%p6, %r216, 0;
	@%p6 bra 	$L__BB0_19;
	neg.s16 	%rs7, %rs10;
	cvt.u32.u16 	%r218, %rs7;
	and.b32  	%r43, %r218, 15;
	add.s32 	%r219, %r43, -1;
	setp.lt.u32 	%p7, %r219, 7;
	@%p7 bra 	$L__BB0_12;
	mul.wide.u32 	%rd19, %r336, 4;
	add.s64 	%rd20, %rd2, %rd19;
	ld.local.u32 	%r220, [%rd20+4];
	xor.b32  	%r221, %r220, %r32;
	popc.b32 	%r222, %r221;
	add.s32 	%r223, %r222, %r344;
	shl.b32 	%r224, %r221, 24;
	popc.b32 	%r225, %r224;
	add.s32 	%r226, %r223, %r225;
	ld.local.u32 	%r227, [%rd20+8];
	xor.b32  	%r228, %r227, %r32;
	popc.b32 	%r229, %r228;
	add.s32 	%r230, %r229, %r226;
	shl.b32 	%r231, %r228, 24;
	popc.b32 	%r232, %r231;
	add.s32 	%r233, %r230, %r232;
	ld.local.u32 	%r234, [%rd20+12];
	xor.b32  	%r235, %r234, %r32;
	popc.b32 	%r236, %r235;
	add.s32 	%r237, %r236, %r233;
	shl.b32 	%r238, %r235, 24;
	popc.b32 	%r239, %r238;
	add.s32 	%r240, %r237, %r239;
	ld.local.u32 	%r241, [%rd20+16];
	xor.b32  	%r242, %r241, %r32;
	popc.b32 	%r243, %r242;
	add.s32 	%r244, %r243, %r240;
	shl.b32 	%r245, %r242, 24;
	popc.b32 	%r246, %r245;
	add.s32 	%r247, %r244, %r246;
	ld.local.u32 	%r248, [%rd20+20];
	xor.b32  	%r249, %r248, %r32;
	popc.b32 	%r250, %r249;
	add.s32 	%r251, %r250, %r247;
	shl.b32 	%r252, %r249, 24;
	popc.b32 	%r253, %r252;
	add.s32 	%r254, %r251, %r253;
	ld.local.u32 	%r255, [%rd20+24];
	xor.b32  	%r256, %r255, %r32;
	popc.b32 	%r257, %r256;
	add.s32 	%r258, %r257, %r254;
	shl.b32 	%r259, %r256, 24;
	popc.b32 	%r260, %r259;
	add.s32 	%r261, %r258, %r260;
	ld.local.u32 	%r262, [%rd20+28];
	xor.b32  	%r263, %r262, %r32;
	popc.b32 	%r264, %r263;
	add.s32 	%r265, %r264, %r261;
	shl.b32 	%r266, %r263, 24;
	popc.b32 	%r267, %r266;
	add.s32 	%r268, %r265, %r267;
	add.s32 	%r336, %r336, 8;
	ld.local.u32 	%r269, [%rd20+32];
	xor.b32  	%r270, %r269, %r32;
	popc.b32 	%r271, %r270;
	add.s32 	%r272, %r271, %r268;
	shl.b32 	%r273, %r270, 24;
	popc.b32 	%r274, %r273;
	add.s32 	%r344, %r272, %r274;
$L__BB0_12:
	and.b32  	%r275, %r43, 7;
	setp.eq.s32 	%p8, %r275, 0;
	@%p8 bra 	$L__BB0_19;
	neg.s16 	%rs8, %rs9;
	cvt.u32.u16 	%r277, %rs8;
	and.b32  	%r278, %r277, 7;
	and.b32  	%r49, %r277, 3;
	add.s32 	%r279, %r278, -1;
	setp.lt.u32 	%p9, %r279, 3;
	@%p9 bra 	$L__BB0_15;
	mul.wide.u32 	%rd21, %r336, 4;
	add.s64 	%rd22, %rd2, %rd21;
	ld.local.u32 	%r280, [%rd22+4];
	xor.b32  	%r281, %r280, %r32;
	popc.b32 	%r282, %r281;
	add.s32 	%r283, %r282, %r344;
	shl.b32 	%r284, %r281, 24;
	popc.b32 	%r285, %r284;
	add.s32 	%r286, %r283, %r285;
	ld.local.u32 	%r287, [%rd22+8];
	xor.b32  	%r288, %r287, %r32;
	popc.b32 	%r289, %r288;
	add.s32 	%r290, %r289, %r286;
	shl.b32 	%r291, %r288, 24;
	popc.b32 	%r292, %r291;
	add.s32 	%r293, %r290, %r292;
	ld.local.u32 	%r294, [%rd22+12];
	xor.b32  	%r295, %r294, %r32;
	popc.b32 	%r296, %r295;
	add.s32 	%r297, %r296, %r293;
	shl.b32 	%r298, %r295, 24;
	popc.b32 	%r299, %r298;
	add.s32 	%r300, %r297, %r299;
	add.s32 	%r336, %r336, 4;
	ld.local.u32 	%r301, [%rd22+16];
	xor.b32  	%r302, %r301, %r32;
	popc.b32 	%r303, %r302;
	add.s32 	%r304, %r303, %r300;
	shl.b32 	%r305, %r302, 24;
	popc.b32 	%r306, %r305;
	add.s32 	%r344, %r304, %r306;
$L__BB0_15:
	setp.eq.s32 	%p10, %r49, 0;
	@%p10 bra 	$L__BB0_19;
	mul.wide.u32 	%rd23, %r336, 4;
	add.s64 	%rd6, %rd2, %rd23;
	ld.local.u32 	%r307, [%rd6+4];
	xor.b32  	%r308, %r307, %r32;
	popc.b32 	%r309, %r308;
	add.s32 	%r310, %r309, %r344;
	shl.b32 	%r311, %r308, 24;
	popc.b32 	%r312, %r311;
	add.s32 	%r344, %r310, %r312;
	setp.eq.s32 	%p11, %r49, 1;
	@%p11 bra 	$L__BB0_19;
	ld.local.u32 	%r313, [%rd6+8];
	xor.b32  	%r314, %r313, %r32;
	popc.b32 	%r315, %r314;
	add.s32 	%r316, %r315, %r344;
	shl.b32 	%r317, %r314, 24;
	popc.b32 	%r318, %r317;
	add.s32 	%r344, %r316, %r318;
	setp.eq.s32 	%p12, %r49, 2;
	@%p12 bra 	$L__BB0_19;
	ld.local.u32 	%r319, [%rd6+12];
	xor.b32  	%r320, %r319, %r32;
	popc.b32 	%r321, %r320;
	add.s32 	%r322, %r321, %r344;
	shl.b32 	%r323, %r320, 24;
	popc.b32 	%r324, %r323;
	add.s32 	%r344, %r322, %r324;
$L__BB0_19:
	add.s32 	%r330, %r330, 1;
	setp.ne.s32 	%p13, %r330, 528;
	add.s16 	%rs10, %rs10, 1;
	add.s16 	%rs9, %rs9, 1;
	@%p13 bra 	$L__BB0_6;
	setp.gt.u32 	%p14, %r344, %r346;
	selp.b32 	%r345, %r7, %r345, %p14;
	max.u32 	%r346, %r344, %r346;
	add.s32 	%r62, %r327, 1;
	setp.ne.s32 	%p15, %r327, %r3;
	mov.u32 	%r327, %r62;
	@%p15 bra 	$L__BB0_3;
$L__BB0_21:
	cvta.to.global.u64 	%rd24, %rd7;
	mul.wide.s32 	%rd25, %r1, 4;
	add.s64 	%rd26, %rd24, %rd25;
	st.global.u32 	[%rd26], %r346;
	cvta.to.global.u64 	%rd27, %rd8;
	add.s64 	%rd28, %rd27, %rd25;
	st.global.u32 	[%rd28], %r345;
$L__BB0_22:
	ret;

}


// ===== COMPILED SASS (sm_100) =====

	.target	sm_100

	.elftype	@"ET_EXEC"


//--------------------- .note.nv.tkinfo           --------------------------
	.section	.note.nv.tkinfo,"",@"SHT_NOTE"
	.sectionflags	@"SHF_NOTE_NV_TKINFO"
	.tkinfo
        /*0018*/ 	.word	0x00000002
        /*0030*/ 	.string	""
        /*0030*/ 	.string	"ptxas"
        /*0030*/ 	.string	"Cuda compilation tools, release 13.0, V13.0.88"
        /*0030*/ 	.string	"Build cuda_13.0.r13.0/compiler.36424714_0"
        /*0030*/ 	.string	"-arch sm_100 -m 64 "



//--------------------- .note.nv.cuinfo           --------------------------
	.section	.note.nv.cuinfo,"",@"SHT_NOTE"
	.sectionflags	@"SHF_NOTE_NV_CUINFO"
        /*0018*/ 	.short	0x0002
        /*001a*/ 	.short	0x0064
        /*001c*/ 	.short	0x0082
	.zero		2


//--------------------- .nv.info                  --------------------------
	.section	.nv.info,"",@"SHT_CUDA_INFO"
	.align	4


	//----- nvinfo : EIATTR_REGCOUNT
	.align		4
        /*0000*/ 	.byte	0x04, 0x2f
        /*0002*/ 	.short	(.L_1 - .L_0)
	.align		4
.L_0:
        /*0004*/ 	.word	index@(_Z13computeHashesPiiPjS_)
        /*0008*/ 	.word	0x00000020


	//----- nvinfo : EIATTR_FRAME_SIZE
	.align		4
.L_1:
        /*000c*/ 	.byte	0x04, 0x11
        /*000e*/ 	.short	(.L_3 - .L_2)
	.align		4
.L_2:
        /*0010*/ 	.word	index@(_Z13computeHashesPiiPjS_)
        /*0014*/ 	.word	0x00000848


	//----- nvinfo : EIATTR_MIN_STACK_SIZE
	.align		4
.L_3:
        /*0018*/ 	.byte	0x04, 0x12
        /*001a*/ 	.short	(.L_5 - .L_4)
	.align		4
.L_4:
        /*001c*/ 	.word	index@(_Z13computeHashesPiiPjS_)
        /*0020*/ 	.word	0x00000848
.L_5:


//--------------------- .nv.compat                --------------------------
	.section	.nv.compat,"",@"SHT_CUDA_COMPAT_INFO"
	.align	4
        /*0000*/ 	.byte	0x02, 0x09, 0x00, 0x00, 0x02, 0x02, 0x01, 0x00, 0x02, 0x05, 0x05, 0x00, 0x03, 0x07, 0x01, 0x01
        /*0010*/ 	.byte	0x02, 0x03, 0x00, 0x00, 0x02, 0x06, 0x01, 0x00, 0x04, 0x0b, 0x08, 0x00, 0x09, 0x00, 0x00, 0x00
        /*0020*/ 	.byte	0x00, 0x00, 0x00, 0x00


//--------------------- .nv.info._Z13computeHashesPiiPjS_ --------------------------
	.section	.nv.info._Z13computeHashesPiiPjS_,"",@"SHT_CUDA_INFO"
	.sectionflags	@""
	.align	4


	//----- nvinfo : EIATTR_CUDA_API_VERSION
	.align		4
        /*0000*/ 	.byte	0x04, 0x37
        /*0002*/ 	.short	(.L_7 - .L_6)
.L_6:
        /*0004*/ 	.word	0x00000082


	//----- nvinfo : EIATTR_KPARAM_INFO
	.align		4
.L_7:
        /*0008*/ 	.byte	0x04, 0x17
        /*000a*/ 	.short	(.L_9 - .L_8)
.L_8:
        /*000c*/ 	.word	0x00000000
        /*0010*/ 	.short	0x0003
        /*0012*/ 	.short	0x0018
        /*0014*/ 	.byte	0x00, 0xf5, 0x21, 0x00


	//----- nvinfo : EIATTR_KPARAM_INFO
	.align		4
.L_9:
        /*0018*/ 	.byte	0x04, 0x17
        /*001a*/ 	.short	(.L_11 - .L_10)
.L_10:
        /*001c*/ 	.word	0x00000000
        /*0020*/ 	.short	0x0002
        /*0022*/ 	.short	0x0010
        /*0024*/ 	.byte	0x00, 0xf5, 0x21, 0x00


	//----- nvinfo : EIATTR_KPARAM_INFO
	.align		4
.L_11:
        /*0028*/ 	.byte	0x04, 0x17
        /*002a*/ 	.short	(.L_13 - .L_12)
.L_12:
        /*002c*/ 	.word	0x00000000
        /*0030*/ 	.short	0x0001
        /*0032*/ 	.short	0x0008
        /*0034*/ 	.byte	0x00, 0xf0, 0x11, 0x00


	//----- nvinfo : EIATTR_KPARAM_INFO
	.align		4
.L_13:
        /*0038*/ 	.byte	0x04, 0x17
        /*003a*/ 	.short	(.L_15 - .L_14)
.L_14:
        /*003c*/ 	.word	0x00000000
        /*0040*/ 	.short	0x0000
        /*0042*/ 	.short	0x0000
        /*0044*/ 	.byte	0x00, 0xf5, 0x21, 0x00


	//----- nvinfo : EIATTR_SPARSE_MMA_MASK
	.align		4
.L_15:
        /*0048*/ 	.byte	0x03, 0x50
        /*004a*/ 	.short	0x0000


	//----- nvinfo : EIATTR_MAXREG_COUNT
	.align		4
        /*004c*/ 	.byte	0x03, 0x1b
        /*004e*/ 	.short	0x00ff


	//----- nvinfo : EIATTR_MERCURY_ISA_VERSION
	.align		4
        /*0050*/ 	.byte	0x03, 0x5f
        /*0052*/ 	.short	0x0101


	//----- nvinfo : EIATTR_VRC_CTA_INIT_COUNT
	.align		4
        /*0054*/ 	.byte	0x02, 0x4a
	.zero		1
	.zero		1


	//----- nvinfo : EIATTR_EXIT_INSTR_OFFSETS
	.align		4
        /*0058*/ 	.byte	0x04, 0x1c
        /*005a*/ 	.short	(.L_17 - .L_16)


	//   ....[0]....
.L_16:
        /*005c*/ 	.word	0x000000a0


	//   ....[1]....
        /*0060*/ 	.word	0x00001760


	//----- nvinfo : EIATTR_CBANK_PARAM_SIZE
	.align		4
.L_17:
        /*0064*/ 	.byte	0x03, 0x19
        /*0066*/ 	.short	0x0020


	//----- nvinfo : EIATTR_PARAM_CBANK
	.align		4
        /*0068*/ 	.byte	0x04, 0x0a
        /*006a*/ 	.short	(.L_19 - .L_18)
	.align		4
.L_18:
        /*006c*/ 	.word	index@(.nv.constant0._Z13computeHashesPiiPjS_)
        /*0070*/ 	.short	0x0380
        /*0072*/ 	.short	0x0020


	//----- nvinfo : EIATTR_SW_WAR
	.align		4
.L_19:
        /*0074*/ 	.byte	0x04, 0x36
        /*0076*/ 	.short	(.L_21 - .L_20)
.L_20:
        /*0078*/ 	.word	0x00000008
.L_21:


//--------------------- .nv.callgraph             --------------------------
	.section	.nv.callgraph,"",@"SHT_CUDA_CALLGRAPH"
	.align	4
	.sectionentsize	8
	.align		4
        /*0000*/ 	.word	0x00000000
	.align		4
        /*0004*/ 	.word	0xffffffff
	.align		4
        /*0008*/ 	.word	0x00000000
	.align		4
        /*000c*/ 	.word	0xfffffffe
	.align		4
        /*0010*/ 	.word	0x00000000
	.align		4
        /*0014*/ 	.word	0xfffffffd
	.align		4
        /*0018*/ 	.word	0x00000000
	.align		4
        /*001c*/ 	.word	0xfffffffc


//--------------------- .text._Z13computeHashesPiiPjS_ --------------------------
	.section	.text._Z13computeHashesPiiPjS_,"ax",@progbits
	.align	128
        .global         _Z13computeHashesPiiPjS_
        .type           _Z13computeHashesPiiPjS_,@function
        .size           _Z13computeHashesPiiPjS_,(.L_x_10 - _Z13computeHashesPiiPjS_)
        .other          _Z13computeHashesPiiPjS_,@"STO_CUDA_ENTRY STV_DEFAULT"
_Z13computeHashesPiiPjS_:
.text._Z13computeHashesPiiPjS_:
[----:B------:R-:W0:Y:S01]  /*0000*/  LDC R1, c[0x0][0x37c] ;  /* 0x0000df00ff017b82 */ /* 0x000e220000000800 */
[----:B------:R-:W1:Y:S07]  /*0010*/  S2R R0, SR_TID.X ;  /* 0x0000000000007919 */ /* 0x000e6e0000002100 */
[----:B------:R-:W1:Y:S01]  /*0020*/  S2UR UR4, SR_CTAID.X ;  /* 0x00000000000479c3 */ /* 0x000e620000002500 */
[----:B------:R-:W2:Y:S01]  /*0030*/  LDCU UR14, c[0x0][0x388] ;  /* 0x00007100ff0e77ac */ /* 0x000ea20008000800 */
[----:B0-----:R-:W-:-:S05]  /*0040*/  VIADD R1, R1, 0xfffff7b8 ;  /* 0xfffff7b801017836 */ /* 0x001fca0000000000 */
[C---:B------:R-:W-:Y:S01]  /*0050*/  R2UR UR16, R1.reuse ;  /* 0x00000000011072ca */ /* 0x040fe200000e0000 */
[----:B------:R-:W1:Y:S01]  /*0060*/  LDC R7, c[0x0][0x360] ;  /* 0x0000d800ff077b82 */ /* 0x000e620000000800 */
[----:B------:R-:W-:Y:S01]  /*0070*/  R2UR UR15, R1 ;  /* 0x00000000010f72ca */ /* 0x000fe200000e0000 */
[----:B-1----:R-:W-:-:S05]  /*0080*/  IMAD R7, R7, UR4, R0 ;  /* 0x0000000407077c24 */ /* 0x002fca000f8e0200 */
[----:B--2---:R-:W-:-:S13]  /*0090*/  ISETP.GE.AND P0, PT, R7, UR14, PT ;  /* 0x0000000e07007c0c */ /* 0x004fda000bf06270 */
[----:B------:R-:W-:Y:S05]  /*00a0*/  @P0 EXIT ;  /* 0x000000000000094d */ /* 0x000fea0003800000 */
[----:B------:R-:W-:Y:S01]  /*00b0*/  UISETP.GE.AND UP0, UPT, UR14, 0x2, UPT ;  /* 0x000000020e00788c */ /* 0x000fe2000bf06270 */
[----:B------:R-:W-:Y:S01]  /*00c0*/  IMAD.MOV.U32 R6, RZ, RZ, RZ ;  /* 0x000000ffff067224 */ /* 0x000fe200078e00ff */
[----:B------:R-:W0:Y:S01]  /*00d0*/  LDCU.64 UR12, c[0x0][0x358] ;  /* 0x00006b00ff0c77ac */ /* 0x000e220008000a00 */
[----:B------:R-:W-:-:S06]  /*00e0*/  IMAD.MOV.U32 R5, RZ, RZ, RZ ;  /* 0x000000ffff057224 */ /* 0x000fcc00078e00ff */
[----:B------:R-:W-:Y:S05]  /*00f0*/  BRA.U !UP0, `(.L_x_0) ;  /* 0x0000001508807547 */ /* 0x000fea000b800000 */
[----:B------:R-:W1:Y:S02]  /*0100*/  LDC.64 R2, c[0x0][0x380] ;  /* 0x0000e000ff027b82 */ /* 0x000e640000000a00 */
[----:B-1----:R-:W-:-:S05]  /*0110*/  IMAD.WIDE R2, R7, 0x4, R2 ;  /* 0x0000000407027825 */ /* 0x002fca00078e0202 */
[----:B0-----:R0:W5:Y:S01]  /*0120*/  LDG.E R4, desc[UR12][R2.64] ;  /* 0x0000000c02047981 */ /* 0x001162000c1e1900 */
[----:B------:R-:W-:Y:S01]  /*0130*/  IMAD.MOV.U32 R5, RZ, RZ, RZ ;  /* 0x000000ffff057224 */ /* 0x000fe200078e00ff */
[----:B------:R-:W-:Y:S01]  /*0140*/  UIADD3 UR7, UPT, UPT, UR16, 0x2c, URZ ;  /* 0x0000002c10077890 */ /* 0x000fe2000fffe0ff */
[----:B------:R-:W-:Y:S01]  /*0150*/  IMAD.MOV.U32 R6, RZ, RZ, RZ ;  /* 0x000000ffff067224 */ /* 0x000fe200078e00ff */
[----:B------:R-:W-:Y:S01]  /*0160*/  ULEA.HI UR11, UR14, 0x1, URZ, 0x1f ;  /* 0x000000010e0b7891 */ /* 0x000fe2000f8ff8ff */
[----:B------:R-:W-:-:S11]  /*0170*/  UMOV UR9, 0x1 ;  /* 0x0000000100097882 */ /* 0x000fd60000000000 */
.L_x_8:
[----:B------:R-:W1:Y:S01]  /*0180*/  LDC R12, c[0x0][0x388] ;  /* 0x0000e200ff0c7b82 */ /* 0x000e620000000800 */
[----:B------:R-:W-:-:S05]  /*0190*/  VIADD R0, R7, UR9 ;  /* 0x0000000907007c36 */ /* 0x000fca0008000000 */
[----:B------:R-:W-:Y:S02]  /*01a0*/  ISETP.GE.AND P2, PT, R0, RZ, PT ;  /* 0x000000ff0000720c */ /* 0x000fe40003f46270 */
[----:B------:R-:W2:Y:S01]  /*01b0*/  LDC.64 R14, c[0x0][0x380] ;  /* 0x0000e000ff0e7b82 */ /* 0x000ea20000000a00 */
[----:B-1----:R-:W-:-:S04]  /*01c0*/  IABS R9, R12 ;  /* 0x0000000c00097213 */ /* 0x002fc80000000000 */
[----:B-----5:R-:W1:Y:S08]  /*01d0*/  I2F.RP R8, R9 ;  /* 0x0000000900087306 */ /* 0x020e700000209400 */
[----:B01----:R-:W0:Y:S02]  /*01e0*/  MUFU.RCP R8, R8 ;  /* 0x0000000800087308 */ /* 0x003e240000001000 */
[----:B0-----:R-:W-:-:S06]  /*01f0*/  VIADD R2, R8, 0xffffffe ;  /* 0x0ffffffe08027836 */ /* 0x001fcc0000000000 */
[----:B------:R0:W1:Y:S02]  /*0200*/  F2I.FTZ.U32.TRUNC.NTZ R3, R2 ;  /* 0x0000000200037305 */ /* 0x000064000021f000 */
[----:B0-----:R-:W-:Y:S02]  /*0210*/  IMAD.MOV.U32 R2, RZ, RZ, RZ ;  /* 0x000000ffff027224 */ /* 0x001fe400078e00ff */
[----:B-1----:R-:W-:-:S04]  /*0220*/  IMAD.MOV R10, RZ, RZ, -R3 ;  /* 0x000000ffff0a7224 */ /* 0x002fc800078e0a03 */
[----:B------:R-:W-:Y:S01]  /*0230*/  IMAD R11, R10, R9, RZ ;  /* 0x000000090a0b7224 */ /* 0x000fe200078e02ff */
[----:B------:R-:W-:-:S03]  /*0240*/  IABS R10, R0 ;  /* 0x00000000000a7213 */ /* 0x000fc60000000000 */
[----:B------:R-:W-:-:S06]  /*0250*/  IMAD.HI.U32 R3, R3, R11, R2 ;  /* 0x0000000b03037227 */ /* 0x000fcc00078e0002 */
[----:B------:R-:W-:-:S04]  /*0260*/  IMAD.HI.U32 R3, R3, R10, RZ ;  /* 0x0000000a03037227 */ /* 0x000fc800078e00ff */
[----:B------:R-:W-:-:S04]  /*0270*/  IMAD.MOV R3, RZ, RZ, -R3 ;  /* 0x000000ffff037224 */ /* 0x000fc800078e0a03 */
[----:B------:R-:W-:-:S05]  /*0280*/  IMAD R2, R9, R3, R10 ;  /* 0x0000000309027224 */ /* 0x000fca00078e020a */
[----:B------:R-:W-:-:S13]  /*0290*/  ISETP.GT.U32.AND P0, PT, R9, R2, PT ;  /* 0x000000020900720c */ /* 0x000fda0003f04070 */
[----:B------:R-:W-:Y:S01]  /*02a0*/  @!P0 IMAD.IADD R2, R2, 0x1, -R9 ;  /* 0x0000000102028824 */ /* 0x000fe200078e0a09 */
[----:B------:R-:W-:-:S04]  /*02b0*/  ISETP.NE.AND P0, PT, R12, RZ, PT ;  /* 0x000000ff0c00720c */ /* 0x000fc80003f05270 */
[----:B------:R-:W-:-:S13]  /*02c0*/  ISETP.GT.U32.AND P1, PT, R9, R2, PT ;  /* 0x000000020900720c */ /* 0x000fda0003f24070 */
[----:B------:R-:W-:-:S04]  /*02d0*/  @!P1 IMAD.IADD R2, R2, 0x1, -R9 ;  /* 0x0000000102029824 */ /* 0x000fc800078e0a09 */
[----:B------:R-:W-:Y:S01]  /*02e0*/  @!P2 IMAD.MOV R2, RZ, RZ, -R2 ;  /* 0x000000ffff02a224 */ /* 0x000fe200078e0a02 */
[----:B------:R-:W-:-:S05]  /*02f0*/  @!P0 LOP3.LUT R2, RZ, R12, RZ, 0x33, !PT ;  /* 0x0000000cff028212 */ /* 0x000fca00078e33ff */
[----:B--2---:R-:W-:-:S05]  /*0300*/  IMAD.WIDE R14, R2, 0x4, R14 ;  /* 0x00000004020e7825 */ /* 0x004fca00078e020e */
[----:B------:R-:W2:Y:S01]  /*0310*/  LDG.E R3, desc[UR12][R14.64] ;  /* 0x0000000c0e037981 */ /* 0x000ea2000c1e1900 */
[----:B------:R-:W-:Y:S01]  /*0320*/  UIADD3 UR9, UPT, UPT, UR9, 0x1, URZ ;  /* 0x0000000109097890 */ /* 0x000fe2000fffe0ff */
[----:B------:R-:W-:Y:S01]  /*0330*/  IMAD.MOV.U32 R27, RZ, RZ, RZ ;  /* 0x000000ffff1b7224 */ /* 0x000fe200078e00ff */
[----:B------:R-:W-:Y:S01]  /*0340*/  UMOV UR4, URZ ;  /* 0x000000ff00047c82 */ /* 0x000fe20008000000 */
[----:B------:R-:W-:Y:S01]  /*0350*/  UMOV UR5, UR7 ;  /* 0x0000000700057c82 */ /* 0x000fe20008000000 */
[----:B------:R-:W-:Y:S01]  /*0360*/  UISETP.NE.AND UP0, UPT, UR9, UR11, UPT ;  /* 0x0000000b0900728c */ /* 0x000fe2000bf05270 */
[C---:B--2---:R-:W-:Y:S02]  /*0370*/  IMAD.SHL.U32 R2, R3.reuse, 0x2, RZ ;  /* 0x0000000203027824 */ /* 0x044fe400078e00ff */
[C---:B------:R-:W-:Y:S02]  /*0380*/  IMAD R8, R3.reuse, 0x3, RZ ;  /* 0x0000000303087824 */ /* 0x040fe400078e02ff */
[----:B------:R-:W-:-:S02]  /*0390*/  IMAD.SHL.U32 R9, R3, 0x4, RZ ;  /* 0x0000000403097824 */ /* 0x000fc400078e00ff */
[C---:B------:R-:W-:Y:S02]  /*03a0*/  IMAD R10, R3.reuse, 0x5, RZ ;  /* 0x00000005030a7824 */ /* 0x040fe400078e02ff */
[C---:B------:R-:W-:Y:S02]  /*03b0*/  IMAD R11, R3.reuse, 0x7, RZ ;  /* 0x00000007030b7824 */ /* 0x040fe400078e02ff */
[C---:B------:R-:W-:Y:S02]  /*03c0*/  IMAD R12, R3.reuse, 0xa, RZ ;  /* 0x0000000a030c7824 */ /* 0x040fe400078e02ff */
[C---:B------:R-:W-:Y:S02]  /*03d0*/  IMAD R13, R3.reuse, 0xb, RZ ;  /* 0x0000000b030d7824 */ /* 0x040fe400078e02ff */
[C---:B------:R-:W-:Y:S02]  /*03e0*/  IMAD R14, R3.reuse, 0xc, RZ ;  /* 0x0000000c030e7824 */ /* 0x040fe400078e02ff */
[----:B------:R-:W-:-:S02]  /*03f0*/  IMAD R15, R3, 0xd, RZ ;  /* 0x0000000d030f7824 */ /* 0x000fc400078e02ff */
[C---:B------:R-:W-:Y:S02]  /*0400*/  IMAD R16, R3.reuse, 0xe, RZ ;  /* 0x0000000e03107824 */ /* 0x040fe400078e02ff */
[C---:B------:R-:W-:Y:S02]  /*0410*/  IMAD R17, R3.reuse, 0xf, RZ ;  /* 0x0000000f03117824 */ /* 0x040fe400078e02ff */
[C---:B------:R-:W-:Y:S02]  /*0420*/  IMAD.SHL.U32 R18, R3.reuse, 0x10, RZ ;  /* 0x0000001003127824 */ /* 0x040fe400078e00ff */
[C---:B------:R-:W-:Y:S02]  /*0430*/  IMAD R19, R3.reuse, 0x11, RZ ;  /* 0x0000001103137824 */ /* 0x040fe400078e02ff */
[C---:B------:R-:W-:Y:S02]  /*0440*/  IMAD R20, R3.reuse, 0x12, RZ ;  /* 0x0000001203147824 */ /* 0x040fe400078e02ff */
[----:B------:R-:W-:-:S02]  /*0450*/  IMAD R21, R3, 0x13, RZ ;  /* 0x0000001303157824 */ /* 0x000fc400078e02ff */
[C---:B------:R-:W-:Y:S02]  /*0460*/  IMAD R22, R3.reuse, 0x14, RZ ;  /* 0x0000001403167824 */ /* 0x040fe400078e02ff */
[C---:B------:R-:W-:Y:S02]  /*0470*/  IMAD R23, R3.reuse, 0x15, RZ ;  /* 0x0000001503177824 */ /* 0x040fe400078e02ff */
[C---:B------:R-:W-:Y:S02]  /*0480*/  IMAD R24, R3.reuse, 0x6, RZ ;  /* 0x0000000603187824 */ /* 0x040fe400078e02ff */
[C---:B------:R-:W-:Y:S02]  /*0490*/  IMAD.SHL.U32 R25, R3.reuse, 0x8, RZ ;  /* 0x0000000803197824 */ /* 0x040fe400078e00ff */
[C---:B------:R-:W-:Y:S02]  /*04a0*/  IMAD R26, R3.reuse, 0x9, RZ ;  /* 0x00000009031a7824 */ /* 0x040fe400078e02ff */
[----:B------:R-:W-:-:S07]  /*04b0*/  IMAD R0, R3, 0x16, RZ ;  /* 0x0000001603007824 */ /* 0x000fce00078e02ff */
.L_x_1:
[-C--:B0-----:R-:W-:Y:S01]  /*04c0*/  LOP3.LUT R28, R3, R27.reuse, RZ, 0x3c, !PT ;  /* 0x0000001b031c7212 */ /* 0x081fe200078e3cff */
[----:B------:R-:W-:Y:S01]  /*04d0*/  UIADD3 UR4, UPT, UPT, UR4, 0x1, URZ ;  /* 0x0000000104047890 */ /* 0x000fe2000fffe0ff */
[-C--:B------:R-:W-:Y:S01]  /*04e0*/  LOP3.LUT R29, R2, R27.reuse, RZ, 0x3c, !PT ;  /* 0x0000001b021d7212 */ /* 0x080fe200078e3cff */
[----:B------:R-:W-:Y:S02]  /*04f0*/  STL [UR5+-0x2c], R27 ;  /* 0xffffd41bff007987 */ /* 0x000fe40008100805 */
[----:B------:R-:W-:Y:S02]  /*0500*/  UISETP.NE.AND UP1, UPT, UR4, 0x17, UPT ;  /* 0x000000170400788c */ /* 0x000fe4000bf25270 */
[----:B------:R0:W-:Y:S04]  /*0510*/  STL [UR5+-0x28], R28 ;  /* 0xffffd81cff007987 */ /* 0x0001e80008100805 */
[----:B------:R1:W-:Y:S01]  /*0520*/  STL [UR5+-0x24], R29 ;  /* 0xffffdc1dff007987 */ /* 0x0003e20008100805 */
[----:B0-----:R-:W-:-:S02]  /*0530*/  LOP3.LUT R28, R8, R27, RZ, 0x3c, !PT ;  /* 0x0000001b081c7212 */ /* 0x001fc400078e3cff */
[----:B-1----:R-:W-:-:S03]  /*0540*/  LOP3.LUT R29, R9, R27, RZ, 0x3c, !PT ;  /* 0x0000001b091d7212 */ /* 0x002fc600078e3cff */
[----:B------:R0:W-:Y:S04]  /*0550*/  STL [UR5+-0x20], R28 ;  /* 0xffffe01cff007987 */ /* 0x0001e80008100805 */
[----:B------:R1:W-:Y:S01]  /*0560*/  STL [UR5+-0x1c], R29 ;  /* 0xffffe41dff007987 */ /* 0x0003e20008100805 */
[-C--:B0-----:R-:W-:Y:S02]  /*0570*/  LOP3.LUT R28, R10, R27.reuse, RZ, 0x3c, !PT ;  /* 0x0000001b0a1c7212 */ /* 0x081fe400078e3cff */
        /* <DEDUP_REMOVED lines=13> */
[----:B------:R0:W-:Y:S04]  /*0650*/  STL [UR5], R28 ;  /* 0x0000001cff007987 */ /* 0x0001e80008100805 */
[----:B------:R1:W-:Y:S01]  /*0660*/  STL [UR5+0x4], R29 ;  /* 0x0000041dff007987 */ /* 0x0003e20008100805 */
[-C--:B0-----:R-:W-:Y:S02]  /*0670*/  LOP3.LUT R28, R15, R27.reuse, RZ, 0x3c, !PT ;  /* 0x0000001b0f1c7212 */ /* 0x081fe400078e3cff */
[----:B-1----:R-:W-:-:S03]  /*0680*/  LOP3.LUT R29, R16, R27, RZ, 0x3c, !PT ;  /* 0x0000001b101d7212 */ /* 0x002fc600078e3cff */
[----:B------:R0:W-:Y:S04]  /*0690*/  STL [UR5+0x8], R28 ;  /* 0x0000081cff007987 */ /* 0x0001e80008100805 */
        /* <DEDUP_REMOVED lines=14> */
[----:B-1----:R-:W-:Y:S01]  /*0780*/  LOP3.LUT R29, R0, R27, RZ, 0x3c, !PT ;  /* 0x0000001b001d7212 */ /* 0x002fe200078e3cff */
[----:B-----5:R-:W-:Y:S02]  /*0790*/  IMAD.IADD R27, R4, 0x1, R27 ;  /* 0x00000001041b7824 */ /* 0x020fe400078e021b */
[----:B------:R0:W-:Y:S04]  /*07a0*/  STL [UR5+0x28], R28 ;  /* 0x0000281cff007987 */ /* 0x0001e80008100805 */
[----:B------:R0:W-:Y:S01]  /*07b0*/  STL [UR5+0x2c], R29 ;  /* 0x00002c1dff007987 */ /* 0x0001e20008100805 */
[----:B------:R-:W-:Y:S01]  /*07c0*/  UIADD3 UR5, UPT, UPT, UR5, 0x5c, URZ ;  /* 0x0000005c05057890 */ /* 0x000fe2000fffe0ff */
[----:B------:R-:W-:Y:S11]  /*07d0*/  BRA.U UP1, `(.L_x_1) ;  /* 0xfffffffd01387547 */ /* 0x000ff6000b83ffff */
[----:B------:R-:W-:Y:S01]  /*07e0*/  PRMT R2, RZ, 0x7610, R2 ;  /* 0x00007610ff027816 */ /* 0x000fe20000000002 */
[----:B------:R-:W-:Y:S01]  /*07f0*/  IMAD.MOV.U32 R10, RZ, RZ, RZ ;  /* 0x000000ffff0a7224 */ /* 0x000fe200078e00ff */
[----:B------:R-:W-:Y:S01]  /*0800*/  PRMT R0, RZ, 0x7610, R0 ;  /* 0x00007610ff007816 */ /* 0x000fe20000000000 */
[----:B------:R-:W-:-:S06]  /*0810*/  UMOV UR4, URZ ;  /* 0x000000ff00047c82 */ /* 0x000fcc0008000000 */
.L_x_7:
[----:B------:R-:W-:Y:S02]  /*0820*/  UIADD3 UR6, UPT, UPT, UR4, -0x201, URZ ;  /* 0xfffffdff04067890 */ /* 0x000fe4000fffe0ff */
[----:B------:R-:W-:Y:S02]  /*0830*/  ULEA UR5, UR4, UR15, 0x2 ;  /* 0x0000000f04057291 */ /* 0x000fe4000f8e10ff */
[----:B------:R-:W-:-:S07]  /*0840*/  UISETP.GE.U32.AND UP2, UPT, UR6, 0xf, UPT ;  /* 0x0000000f0600788c */ /* 0x000fce000bf46070 */
[----:B-----5:R-:W5:Y:S01]  /*0850*/  LDL R8, [UR5] ;  /* 0x00000005ff087983 */ /* 0x020f620008100800 */
[----:B------:R-:W-:Y:S02]  /*0860*/  UIADD3 UR5, UPT, UPT, -UR4, 0x210, URZ ;  /* 0x0000021004057890 */ /* 0x000fe4000fffe1ff */
[----:B------:R-:W-:Y:S02]  /*0870*/  UMOV UR6, UR4 ;  /* 0x0000000400067c82 */ /* 0x000fe40008000000 */
[----:B------:R-:W-:Y:S01]  /*0880*/  ULOP3.LUT UP1, URZ, UR5, 0xf, URZ, 0xc0, !UPT ;  /* 0x0000000f05ff7892 */ /* 0x000fe2000f82c0ff */
[----:B------:R-:W-:Y:S10]  /*0890*/  BRA.U !UP2, `(.L_x_2) ;  /* 0x000000050aa07547 */ /* 0x000ff4000b800000 */
[----:B------:R-:W-:Y:S01]  /*08a0*/  ULOP3.LUT UR8, UR5, 0xfffffff0, URZ, 0xc0, !UPT ;  /* 0xfffffff005087892 */ /* 0x000fe2000f8ec0ff */
[----:B------:R-:W-:Y:S02]  /*08b0*/  UMOV UR6, UR4 ;  /* 0x0000000400067c82 */ /* 0x000fe40008000000 */
[----:B------:R-:W-:-:S09]  /*08c0*/  UMOV UR5, URZ ;  /* 0x000000ff00057c82 */ /* 0x000fd20008000000 */
.L_x_3:
[----:B------:R-:W-:-:S09]  /*08d0*/  ULEA UR10, UR6, UR15, 0x2 ;  /* 0x0000000f060a7291 */ /* 0x000fd2000f8e10ff */
[----:B------:R-:W2:Y:S04]  /*08e0*/  LDL R20, [UR10+0x4] ;  /* 0x0000040aff147983 */ /* 0x000ea80008100800 */
[----:B------:R-:W3:Y:S04]  /*08f0*/  LDL R18, [UR10+0x8] ;  /* 0x0000080aff127983 */ /* 0x000ee80008100800 */
[----:B------:R-:W4:Y:S04]  /*0900*/  LDL R16, [UR10+0xc] ;  /* 0x00000c0aff107983 */ /* 0x000f280008100800 */
[----:B------:R-:W3:Y:S04]  /*0910*/  LDL R14, [UR10+0x10] ;  /* 0x0000100aff0e7983 */ /* 0x000ee80008100800 */
[----:B------:R-:W3:Y:S04]  /*0920*/  LDL R12, [UR10+0x14] ;  /* 0x0000140aff0c7983 */ /* 0x000ee80008100800 */
[----:B0-----:R-:W3:Y:S04]  /*0930*/  LDL R29, [UR10+0x18] ;  /* 0x0000180aff1d7983 */ /* 0x001ee80008100800 */
[----:B------:R-:W3:Y:S04]  /*0940*/  LDL R27, [UR10+0x1c] ;  /* 0x00001c0aff1b7983 */ /* 0x000ee80008100800 */
        /* <DEDUP_REMOVED lines=8> */
[----:B------:R-:W3:Y:S01]  /*09d0*/  LDL R13, [UR10+0x40] ;  /* 0x0000400aff0d7983 */ /* 0x000ee20008100800 */
[----:B------:R-:W-:-:S02]  /*09e0*/  UIADD3 UR5, UPT, UPT, UR5, 0x10, URZ ;  /* 0x0000001005057890 */ /* 0x000fc4000fffe0ff */
[----:B------:R-:W-:Y:S02]  /*09f0*/  UIADD3 UR6, UPT, UPT, UR6, 0x10, URZ ;  /* 0x0000001006067890 */ /* 0x000fe4000fffe0ff */
[----:B------:R-:W-:Y:S01]  /*0a00*/  UISETP.NE.AND UP2, UPT, UR5, UR8, UPT ;  /* 0x000000080500728c */ /* 0x000fe2000bf45270 */
[----:B--2--5:R-:W-:-:S04]  /*0a10*/  LOP3.LUT R20, R20, R8, RZ, 0x3c, !PT ;  /* 0x0000000814147212 */ /* 0x024fc800078e3cff */
[----:B------:R-:W-:Y:S01]  /*0a20*/  POPC R22, R20 ;  /* 0x0000001400167309 */ /* 0x000fe20000000000 */
[----:B------:R-:W-:Y:S01]  /*0a30*/  IMAD.SHL.U32 R24, R20, 0x1000000, RZ ;  /* 0x0100000014187824 */ /* 0x000fe200078e00ff */
[----:B----4-:R-:W-:-:S06]  /*0a40*/  LOP3.LUT R28, R16, R8, RZ, 0x3c, !PT ;  /* 0x00000008101c7212 */ /* 0x010fcc00078e3cff */
[----:B------:R-:W0:Y:S02]  /*0a50*/  POPC R24, R24 ;  /* 0x0000001800187309 */ /* 0x000e240000000000 */
[----:B0-----:R-:W-:Y:S02]  /*0a60*/  IADD3 R22, PT, PT, R24, R22, R10 ;  /* 0x0000001618167210 */ /* 0x001fe40007ffe00a */
[-C--:B---3--:R-:W-:Y:S02]  /*0a70*/  LOP3.LUT R10, R18, R8.reuse, RZ, 0x3c, !PT ;  /* 0x00000008120a7212 */ /* 0x088fe400078e3cff */
[-C--:B------:R-:W-:Y:S02]  /*0a80*/  LOP3.LUT R24, R29, R8.reuse, RZ, 0x3c, !PT ;  /* 0x000000081d187212 */ /* 0x080fe400078e3cff */
[----:B------:R0:W-:Y:S01]  /*0a90*/  POPC R18, R10 ;  /* 0x0000000a00127309 */ /* 0x0001e20000000000 */
[----:B------:R-:W-:Y:S01]  /*0aa0*/  IMAD.SHL.U32 R26, R10, 0x1000000, RZ ;  /* 0x010000000a1a7824 */ /* 0x000fe200078e00ff */
[----:B------:R-:W-:-:S02]  /*0ab0*/  LOP3.LUT R25, R25, R8, RZ, 0x3c, !PT ;  /* 0x0000000819197212 */ /* 0x000fc400078e3cff */
[-C--:B------:R-:W-:Y:S02]  /*0ac0*/  LOP3.LUT R21, R21, R8.reuse, RZ, 0x3c, !PT ;  /* 0x0000000815157212 */ /* 0x080fe400078e3cff */
[-C--:B------:R-:W-:Y:S02]  /*0ad0*/  LOP3.LUT R19, R19, R8.reuse, RZ, 0x3c, !PT ;  /* 0x0000000813137212 */ /* 0x080fe400078e3cff */
[----:B------:R-:W1:Y:S01]  /*0ae0*/  POPC R26, R26 ;  /* 0x0000001a001a7309 */ /* 0x000e620000000000 */
[-C--:B0-----:R-:W-:Y:S02]  /*0af0*/  LOP3.LUT R10, R12, R8.reuse, RZ, 0x3c, !PT ;  /* 0x000000080c0a7212 */ /* 0x081fe400078e3cff */
[-C--:B------:R-:W-:Y:S02]  /*0b00*/  LOP3.LUT R15, R15, R8.reuse, RZ, 0x3c, !PT ;  /* 0x000000080f0f7212 */ /* 0x080fe400078e3cff */
[----:B------:R-:W-:Y:S02]  /*0b10*/  LOP3.LUT R9, R9, R8, RZ, 0x3c, !PT ;  /* 0x0000000809097212 */ /* 0x000fe400078e3cff */
[----:B-1----:R-:W-:Y:S01]  /*0b20*/  IADD3 R16, PT, PT, R26, R18, R22 ;  /* 0x000000121a107210 */ /* 0x002fe20007ffe016 */
[----:B------:R-:W-:Y:S01]  /*0b30*/  IMAD.SHL.U32 R26, R10, 0x1000000, RZ ;  /* 0x010000000a1a7824 */ /* 0x000fe200078e00ff */
[----:B------:R0:W-:Y:S01]  /*0b40*/  POPC R18, R28 ;  /* 0x0000001c00127309 */ /* 0x0001e20000000000 */
[----:B------:R-:W-:-:S02]  /*0b50*/  LOP3.LUT R22, R14, R8, RZ, 0x3c, !PT ;  /* 0x000000080e167212 */ /* 0x000fc400078e3cff */
[----:B------:R-:W-:-:S05]  /*0b60*/  LOP3.LUT R11, R11, R8, RZ, 0x3c, !PT ;  /* 0x000000080b0b7212 */ /* 0x000fca00078e3cff */
[----:B------:R1:W-:Y:S01]  /*0b70*/  POPC R14, R22 ;  /* 0x00000016000e7309 */ /* 0x0003e20000000000 */
[----:B0-----:R-:W-:-:S07]  /*0b80*/  IMAD.SHL.U32 R28, R28, 0x1000000, RZ ;  /* 0x010000001c1c7824 */ /* 0x001fce00078e00ff */
[----:B------:R0:W2:Y:S01]  /*0b90*/  POPC R20, R28 ;  /* 0x0000001c00147309 */ /* 0x0000a20000000000 */
[----:B-1----:R-:W-:-:S07]  /*0ba0*/  IMAD.SHL.U32 R22, R22, 0x1000000, RZ ;  /* 0x0100000016167824 */ /* 0x002fce00078e00ff */
[----:B------:R-:W-:Y:S01]  /*0bb0*/  POPC R26, R26 ;  /* 0x0000001a001a7309 */ /* 0x000fe20000000000 */
[----:B0-----:R-:W-:Y:S01]  /*0bc0*/  IMAD.SHL.U32 R28, R24, 0x1000000, RZ ;  /* 0x01000000181c7824 */ /* 0x001fe200078e00ff */
[----:B--2---:R-:W-:-:S06]  /*0bd0*/  IADD3 R12, PT, PT, R20, R18, R16 ;  /* 0x00000012140c7210 */ /* 0x004fcc0007ffe010 */
[----:B------:R-:W0:Y:S01]  /*0be0*/  POPC R22, R22 ;  /* 0x0000001600167309 */ /* 0x000e220000000000 */
[----:B------:R-:W-:-:S07]  /*0bf0*/  LOP3.LUT R20, R27, R8, RZ, 0x3c, !PT ;  /* 0x000000081b147212 */ /* 0x000fce00078e3cff */
[----:B------:R-:W1:Y:S01]  /*0c00*/  POPC R16, R10 ;  /* 0x0000000a00107309 */ /* 0x000e620000000000 */
[----:B0-----:R-:W-:-:S07]  /*0c10*/  IADD3 R29, PT, PT, R22, R14, R12 ;  /* 0x0000000e161d7210 */ /* 0x001fce0007ffe00c */
[----:B------:R-:W-:Y:S01]  /*0c20*/  POPC R18, R24 ;  /* 0x0000001800127309 */ /* 0x000fe20000000000 */
[----:B------:R-:W-:Y:S02]  /*0c30*/  LOP3.LUT R14, R23, R8, RZ, 0x3c, !PT ;  /* 0x00000008170e7212 */ /* 0x000fe400078e3cff */
[----:B-1----:R-:W-:-:S05]  /*0c40*/  IADD3 R29, PT, PT, R26, R16, R29 ;  /* 0x000000101a1d7210 */ /* 0x002fca0007ffe01d */
[----:B------:R-:W0:Y:S01]  /*0c50*/  POPC R27, R28 ;  /* 0x0000001c001b7309 */ /* 0x000e220000000000 */
[----:B------:R-:W-:-:S07]  /*0c60*/  IMAD.SHL.U32 R26, R20, 0x1000000, RZ ;  /* 0x01000000141a7824 */ /* 0x000fce00078e00ff */
[----:B------:R1:W-:Y:S01]  /*0c70*/  POPC R10, R25 ;  /* 0x00000019000a7309 */ /* 0x0003e20000000000 */
[----:B0-----:R-:W-:-:S07]  /*0c80*/  IADD3 R27, PT, PT, R27, R18, R29 ;  /* 0x000000121b1b7210 */ /* 0x001fce0007ffe01d */
[----:B------:R0:W-:Y:S01]  /*0c90*/  POPC R12, R20 ;  /* 0x00000014000c7309 */ /* 0x0001e20000000000 */
[----:B-1----:R-:W-:-:S07]  /*0ca0*/  IMAD.SHL.U32 R25, R25, 0x1000000, RZ ;  /* 0x0100000019197824 */ /* 0x002fce00078e00ff */
[----:B------:R-:W1:Y:S01]  /*0cb0*/  POPC R26, R26 ;  /* 0x0000001a001a7309 */ /* 0x000e620000000000 */
[----:B0-----:R-:W-:-:S07]  /*0cc0*/  LOP3.LUT R20, R17, R8, RZ, 0x3c, !PT ;  /* 0x0000000811147212 */ /* 0x001fce00078e3cff */
[----:B------:R0:W-:Y:S01]  /*0cd0*/  POPC R16, R14 ;  /* 0x0000000e00107309 */ /* 0x0001e20000000000 */
[----:B-1----:R-:W-:-:S07]  /*0ce0*/  IADD3 R27, PT, PT, R26, R12, R27 ;  /* 0x0000000c1a1b7210 */ /* 0x002fce0007ffe01b */
[----:B------:R1:W2:Y:S01]  /*0cf0*/  POPC R23, R25 ;  /* 0x0000001900177309 */ /* 0x0002a20000000000 */
[----:B0-----:R-:W-:-:S07]  /*0d00*/  IMAD.SHL.U32 R14, R14, 0x1000000, RZ ;  /* 0x010000000e0e7824 */ /* 0x001fce00078e00ff */
[----:B------:R0:W-:Y:S01]  /*0d10*/  POPC R22, R21 ;  /* 0x0000001500167309 */ /* 0x0001e20000000000 */
[----:B-1----:R-:W-:Y:S02]  /*0d20*/  LOP3.LUT R25, R13, R8, RZ, 0x3c, !PT ;  /* 0x000000080d197212 */ /* 0x002fe400078e3cff */
[----:B--2---:R-:W-:-:S05]  /*0d30*/  IADD3 R23, PT, PT, R23, R10, R27 ;  /* 0x0000000a17177210 */ /* 0x004fca0007ffe01b */
[----:B------:R-:W1:Y:S01]  /*0d40*/  POPC R14, R14 ;  /* 0x0000000e000e7309 */ /* 0x000e620000000000 */
[----:B0-----:R-:W-:-:S07]  /*0d50*/  IMAD.SHL.U32 R21, R21, 0x1000000, RZ ;  /* 0x0100000015157824 */ /* 0x001fce00078e00ff */
[----:B------:R0:W-:Y:S01]  /*0d60*/  POPC R18, R19 ;  /* 0x0000001300127309 */ /* 0x0001e20000000000 */
[----:B-1----:R-:W-:-:S07]  /*0d70*/  IADD3 R14, PT, PT, R14, R16, R23 ;  /* 0x000000100e0e7210 */ /* 0x002fce0007ffe017 */
[----:B------:R-:W1:Y:S01]  /*0d80*/  POPC R21, R21 ;  /* 0x0000001500157309 */ /* 0x000e620000000000 */
[----:B------:R-:W-:Y:S02]  /*0d90*/  IMAD.SHL.U32 R16, R11, 0x1000000, RZ ;  /* 0x010000000b107824 */ /* 0x000fe400078e00ff */
[----:B0-----:R-:W-:-:S05]  /*0da0*/  IMAD.SHL.U32 R19, R19, 0x1000000, RZ ;  /* 0x0100000013137824 */ /* 0x001fca00078e00ff */
[----:B------:R0:W-:Y:S01]  /*0db0*/  POPC R17, R20 ;  /* 0x0000001400117309 */ /* 0x0001e20000000000 */
[----:B-1----:R-:W-:-:S07]  /*0dc0*/  IADD3 R14, PT, PT, R21, R22, R14 ;  /* 0x00000016150e7210 */ /* 0x002fce0007ffe00e */
        /* <DEDUP_REMOVED lines=11> */
[----:B------:R-:W-:Y:S01]  /*0e80*/  POPC R10, R11 ;  /* 0x0000000b000a7309 */ /* 0x000fe20000000000 */
[----:B-1----:R-:W-:-:S07]  /*0e90*/  IADD3 R12, PT, PT, R15, R12, R14 ;  /* 0x0000000c0f0c7210 */ /* 0x002fce0007ffe00e */
[----:B------:R-:W0:Y:S08]  /*0ea0*/  POPC R9, R9 ;  /* 0x0000000900097309 */ /* 0x000e300000000000 */
[----:B------:R-:W1:Y:S01]  /*0eb0*/  POPC R16, R16 ;  /* 0x0000001000107309 */ /* 0x000e620000000000 */
[----:B0-----:R-:W-:-:S07]  /*0ec0*/  IADD3 R11, PT, PT, R9, R24, R12 ;  /* 0x00000018090b7210 */ /* 0x001fce0007ffe00c */
[----:B------:R-:W-:Y:S01]  /*0ed0*/  POPC R13, R25 ;  /* 0x00000019000d7309 */ /* 0x000fe20000000000 */
[----:B-1----:R-:W-:-:S07]  /*0ee0*/  IADD3 R10, PT, PT, R16, R10, R11 ;  /* 0x0000000a100a7210 */ /* 0x002fce0007ffe00b */
[----:B------:R-:W0:Y:S02]  /*0ef0*/  POPC R18, R18 ;  /* 0x0000001200127309 */ /* 0x000e240000000000 */
[----:B0-----:R-:W-:Y:S01]  /*0f00*/  IADD3 R10, PT, PT, R18, R13, R10 ;  /* 0x0000000d120a7210 */ /* 0x001fe20007ffe00a */
[----:B------:R-:W-:Y:S06]  /*0f10*/  BRA.U UP2, `(.L_x_3) ;  /* 0xfffffff9026c7547 */ /* 0x000fec000b83ffff */
.L_x_2:
[----:B------:R-:W-:Y:S05]  /*0f20*/  BRA.U !UP1, `(.L_x_4) ;  /* 0x0000000509d07547 */ /* 0x000fea000b800000 */
[----:B------:R-:W-:-:S05]  /*0f30*/  IMAD.MOV R9, RZ, RZ, -R0 ;  /* 0x000000ffff097224 */ /* 0x000fca00078e0a00 */
[----:B------:R-:W-:-:S04]  /*0f40*/  PRMT R9, R9, 0x7710, RZ ;  /* 0x0000771009097816 */ /* 0x000fc800000000ff */
[----:B------:R-:W-:-:S04]  /*0f50*/  LOP3.LUT R9, R9, 0xf, RZ, 0xc0, !PT ;  /* 0x0000000f09097812 */ /* 0x000fc800078ec0ff */
[C---:B------:R-:W-:Y:S01]  /*0f60*/  LOP3.LUT P1, RZ, R9.reuse, 0x7, RZ, 0xc0, !PT ;  /* 0x0000000709ff7812 */ /* 0x040fe2000782c0ff */
[----:B------:R-:W-:-:S05]  /*0f70*/  VIADD R11, R9, 0xffffffff ;  /* 0xffffffff090b7836 */ /* 0x000fca0000000000 */
[----:B------:R-:W-:-:S13]  /*0f80*/  ISETP.GE.U32.AND P0, PT, R11, 0x7, PT ;  /* 0x000000070b00780c */ /* 0x000fda0003f06070 */
[----:B------:R-:W-:Y:S05]  /*0f90*/  @!P0 BRA `(.L_x_5) ;  /* 0x0000000000c88947 */ /* 0x000fea0003800000 */
[----:B------:R-:W-:-:S09]  /*0fa0*/  ULEA UR5, UR6, UR15, 0x2 ;  /* 0x0000000f06057291 */ /* 0x000fd2000f8e10ff */
[----:B------:R-:W2:Y:S04]  /*0fb0*/  LDL R19, [UR5+0x4] ;  /* 0x00000405ff137983 */ /* 0x000ea80008100800 */
[----:B------:R-:W3:Y:S04]  /*0fc0*/  LDL R9, [UR5+0x8] ;  /* 0x00000805ff097983 */ /* 0x000ee80008100800 */
[----:B------:R-:W4:Y:S04]  /*0fd0*/  LDL R23, [UR5+0xc] ;  /* 0x00000c05ff177983 */ /* 0x000f280008100800 */
[----:B------:R-:W4:Y:S04]  /*0fe0*/  LDL R11, [UR5+0x10] ;  /* 0x00001005ff0b7983 */ /* 0x000f280008100800 */
[----:B------:R-:W4:Y:S04]  /*0ff0*/  LDL R13, [UR5+0x14] ;  /* 0x00001405ff0d7983 */ /* 0x000f280008100800 */
[----:B------:R-:W4:Y:S04]  /*1000*/  LDL R25, [UR5+0x18] ;  /* 0x00001805ff197983 */ /* 0x000f280008100800 */
[----:B------:R-:W4:Y:S04]  /*1010*/  LDL R27, [UR5+0x1c] ;  /* 0x00001c05ff1b7983 */ /* 0x000f280008100800 */
[----:B------:R-:W4:Y:S01]  /*1020*/  LDL R21, [UR5+0x20] ;  /* 0x00002005ff157983 */ /* 0x000f220008100800 */
[----:B------:R-:W-:Y:S01]  /*1030*/  UIADD3 UR6, UPT, UPT, UR6, 0x8, URZ ;  /* 0x0000000806067890 */ /* 0x000fe2000fffe0ff */
[----:B--2--5:R-:W-:-:S04]  /*1040*/  LOP3.LUT R19, R19, R8, RZ, 0x3c, !PT ;  /* 0x0000000813137212 */ /* 0x024fc800078e3cff */
[----:B------:R1:W-:Y:S01]  /*1050*/  POPC R18, R19 ;  /* 0x0000001300127309 */ /* 0x0003e20000000000 */
[-C--:B---3--:R-:W-:Y:S02]  /*1060*/  LOP3.LUT R20, R9, R8.reuse, RZ, 0x3c, !PT ;  /* 0x0000000809147212 */ /* 0x088fe400078e3cff */
[----:B----4-:R-:W-:-:S05]  /*1070*/  LOP3.LUT R23, R23, R8, RZ, 0x3c, !PT ;  /* 0x0000000817177212 */ /* 0x010fca00078e3cff */
[----:B------:R2:W-:Y:S01]  /*1080*/  POPC R17, R20 ;  /* 0x0000001400117309 */ /* 0x0005e20000000000 */
[-C--:B------:R-:W-:Y:S01]  /*1090*/  LOP3.LUT R24, R11, R8.reuse, RZ, 0x3c, !PT ;  /* 0x000000080b187212 */ /* 0x080fe200078e3cff */
[----:B-1----:R-:W-:Y:S01]  /*10a0*/  IMAD.SHL.U32 R19, R19, 0x1000000, RZ ;  /* 0x0100000013137824 */ /* 0x002fe200078e00ff */
[----:B------:R-:W-:-:S05]  /*10b0*/  LOP3.LUT R22, R13, R8, RZ, 0x3c, !PT ;  /* 0x000000080d167212 */ /* 0x000fca00078e3cff */
[----:B------:R1:W-:Y:S01]  /*10c0*/  POPC R16, R23 ;  /* 0x0000001700107309 */ /* 0x0003e20000000000 */
[-C--:B------:R-:W-:Y:S01]  /*10d0*/  LOP3.LUT R9, R25, R8.reuse, RZ, 0x3c, !PT ;  /* 0x0000000819097212 */ /* 0x080fe200078e3cff */
[----:B------:R-:W-:Y:S02]  /*10e0*/  IMAD.SHL.U32 R25, R22, 0x1000000, RZ ;  /* 0x0100000016197824 */ /* 0x000fe400078e00ff */
[----:B--2---:R-:W-:Y:S01]  /*10f0*/  IMAD.SHL.U32 R20, R20, 0x1000000, RZ ;  /* 0x0100000014147824 */ /* 0x004fe200078e00ff */
[----:B------:R-:W-:-:S03]  /*1100*/  LOP3.LUT R12, R27, R8, RZ, 0x3c, !PT ;  /* 0x000000081b0c7212 */ /* 0x000fc600078e3cff */
[----:B------:R-:W2:Y:S01]  /*1110*/  POPC R19, R19 ;  /* 0x0000001300137309 */ /* 0x000ea20000000000 */
[----:B-1----:R-:W-:-:S07]  /*1120*/  IMAD.SHL.U32 R23, R23, 0x1000000, RZ ;  /* 0x0100000017177824 */ /* 0x002fce00078e00ff */
[----:B------:R-:W1:Y:S01]  /*1130*/  POPC R20, R20 ;  /* 0x0000001400147309 */ /* 0x000e620000000000 */
[----:B--2---:R-:W-:-:S07]  /*1140*/  IADD3 R18, PT, PT, R19, R18, R10 ;  /* 0x0000001213127210 */ /* 0x004fce0007ffe00a */
[----:B------:R2:W-:Y:S01]  /*1150*/  POPC R15, R24 ;  /* 0x00000018000f7309 */ /* 0x0005e20000000000 */
[----:B-1----:R-:W-:-:S07]  /*1160*/  IADD3 R17, PT, PT, R20, R17, R18 ;  /* 0x0000001114117210 */ /* 0x002fce0007ffe012 */
[----:B------:R-:W1:Y:S01]  /*1170*/  POPC R23, R23 ;  /* 0x0000001700177309 */ /* 0x000e620000000000 */
[----:B--2---:R-:W-:-:S07]  /*1180*/  IMAD.SHL.U32 R24, R24, 0x1000000, RZ ;  /* 0x0100000018187824 */ /* 0x004fce00078e00ff */
[----:B------:R2:W-:Y:S01]  /*1190*/  POPC R13, R9 ;  /* 0x00000009000d7309 */ /* 0x0005e20000000000 */
[----:B-1----:R-:W-:-:S07]  /*11a0*/  IADD3 R16, PT, PT, R23, R16, R17 ;  /* 0x0000001017107210 */ /* 0x002fce0007ffe011 */
[----:B------:R-:W1:Y:S01]  /*11b0*/  POPC R24, R24 ;  /* 0x0000001800187309 */ /* 0x000e620000000000 */
[----:B--2---:R-:W-:-:S07]  /*11c0*/  IMAD.SHL.U32 R9, R9, 0x1000000, RZ ;  /* 0x0100000009097824 */ /* 0x004fce00078e00ff */
[----:B------:R2:W-:Y:S01]  /*11d0*/  POPC R14, R22 ;  /* 0x00000016000e7309 */ /* 0x0005e20000000000 */
[----:B-1----:R-:W-:-:S07]  /*11e0*/  IADD3 R15, PT, PT, R24, R15, R16 ;  /* 0x0000000f180f7210 */ /* 0x002fce0007ffe010 */
[----:B------:R-:W1:Y:S01]  /*11f0*/  POPC R25, R25 ;  /* 0x0000001900197309 */ /* 0x000e620000000000 */
[----:B--2---:R-:W-:-:S07]  /*1200*/  LOP3.LUT R22, R21, R8, RZ, 0x3c, !PT ;  /* 0x0000000815167212 */ /* 0x004fce00078e3cff */
[----:B------:R2:W-:Y:S01]  /*1210*/  POPC R11, R12 ;  /* 0x0000000c000b7309 */ /* 0x0005e20000000000 */
[----:B------:R-:W-:Y:S01]  /*1220*/  IMAD.SHL.U32 R17, R22, 0x1000000, RZ ;  /* 0x0100000016117824 */ /* 0x000fe200078e00ff */
[----:B-1----:R-:W-:-:S06]  /*1230*/  IADD3 R14, PT, PT, R25, R14, R15 ;  /* 0x0000000e190e7210 */ /* 0x002fcc0007ffe00f */
[----:B------:R-:W1:Y:S01]  /*1240*/  POPC R10, R9 ;  /* 0x00000009000a7309 */ /* 0x000e620000000000 */
[----:B--2---:R-:W-:-:S07]  /*1250*/  IMAD.SHL.U32 R12, R12, 0x1000000, RZ ;  /* 0x010000000c0c7824 */ /* 0x004fce00078e00ff */
[----:B------:R-:W-:Y:S01]  /*1260*/  POPC R21, R22 ;  /* 0x0000001600157309 */ /* 0x000fe20000000000 */
[----:B-1----:R-:W-:-:S07]  /*1270*/  IADD3 R10, PT, PT, R10, R13, R14 ;  /* 0x0000000d0a0a7210 */ /* 0x002fce0007ffe00e */
[----:B------:R-:W1:Y:S08]  /*1280*/  POPC R12, R12 ;  /* 0x0000000c000c7309 */ /* 0x000e700000000000 */
[----:B------:R-:W2:Y:S01]  /*1290*/  POPC R17, R17 ;  /* 0x0000001100117309 */ /* 0x000ea20000000000 */
[----:B-1----:R-:W-:-:S04]  /*12a0*/  IADD3 R10, PT, PT, R12, R11, R10 ;  /* 0x0000000b0c0a7210 */ /* 0x002fc80007ffe00a */
[----:B--2---:R-:W-:-:S07]  /*12b0*/  IADD3 R10, PT, PT, R17, R21, R10 ;  /* 0x00000015110a7210 */ /* 0x004fce0007ffe00a */
.L_x_5:
[----:B------:R-:W-:Y:S05]  /*12c0*/  @!P1 BRA `(.L_x_4) ;  /* 0x0000000000e89947 */ /* 0x000fea0003800000 */
[----:B------:R-:W-:-:S05]  /*12d0*/  IMAD.MOV R9, RZ, RZ, -R2 ;  /* 0x000000ffff097224 */ /* 0x000fca00078e0a02 */
[----:B------:R-:W-:-:S04]  /*12e0*/  PRMT R9, R9, 0x7710, RZ ;  /* 0x0000771009097816 */ /* 0x000fc800000000ff */
[----:B------:R-:W-:-:S04]  /*12f0*/  LOP3.LUT R9, R9, 0xffff, RZ, 0xc0, !PT ;  /* 0x0000ffff09097812 */ /* 0x000fc800078ec0ff */
[C---:B------:R-:W-:Y:S02]  /*1300*/  LOP3.LUT R11, R9.reuse, 0x7, RZ, 0xc0, !PT ;  /* 0x00000007090b7812 */ /* 0x040fe400078ec0ff */
[----:B------:R-:W-:-:S03]  /*1310*/  LOP3.LUT R9, R9, 0x3, RZ, 0xc0, !PT ;  /* 0x0000000309097812 */ /* 0x000fc600078ec0ff */
[----:B------:R-:W-:Y:S01]  /*1320*/  VIADD R11, R11, 0xffffffff ;  /* 0xffffffff0b0b7836 */ /* 0x000fe20000000000 */
[----:B------:R-:W-:-:S04]  /*1330*/  ISETP.NE.AND P1, PT, R9, RZ, PT ;  /* 0x000000ff0900720c */ /* 0x000fc80003f25270 */
[----:B------:R-:W-:-:S13]  /*1340*/  ISETP.GE.U32.AND P0, PT, R11, 0x3, PT ;  /* 0x000000030b00780c */ /* 0x000fda0003f06070 */
[----:B------:R-:W-:Y:S05]  /*1350*/  @!P0 BRA `(.L_x_6) ;  /* 0x0000000000688947 */ /* 0x000fea0003800000 */
[----:B------:R-:W-:-:S09]  /*1360*/  ULEA UR5, UR6, UR15, 0x2 ;  /* 0x0000000f06057291 */ /* 0x000fd2000f8e10ff */
[----:B------:R-:W2:Y:S04]  /*1370*/  LDL R11, [UR5+0x4] ;  /* 0x00000405ff0b7983 */ /* 0x000ea80008100800 */
[----:B------:R-:W3:Y:S04]  /*1380*/  LDL R15, [UR5+0x8] ;  /* 0x00000805ff0f7983 */ /* 0x000ee80008100800 */
[----:B------:R-:W4:Y:S04]  /*1390*/  LDL R17, [UR5+0xc] ;  /* 0x00000c05ff117983 */ /* 0x000f280008100800 */
[----:B------:R-:W4:Y:S01]  /*13a0*/  LDL R19, [UR5+0x10] ;  /* 0x00001005ff137983 */ /* 0x000f220008100800 */
[----:B------:R-:W-:Y:S01]  /*13b0*/  UIADD3 UR6, UPT, UPT, UR6, 0x4, URZ ;  /* 0x0000000406067890 */ /* 0x000fe2000fffe0ff */
[----:B--2--5:R-:W-:-:S02]  /*13c0*/  LOP3.LUT R11, R11, R8, RZ, 0x3c, !PT ;  /* 0x000000080b0b7212 */ /* 0x024fc400078e3cff */
[----:B---3--:R-:W-:-:S03]  /*13d0*/  LOP3.LUT R15, R15, R8, RZ, 0x3c, !PT ;  /* 0x000000080f0f7212 */ /* 0x008fc600078e3cff */
[----:B------:R-:W-:Y:S01]  /*13e0*/  IMAD.SHL.U32 R12, R11, 0x1000000, RZ ;  /* 0x010000000b0c7824 */ /* 0x000fe200078e00ff */
[----:B------:R1:W-:Y:S01]  /*13f0*/  POPC R13, R11 ;  /* 0x0000000b000d7309 */ /* 0x0003e20000000000 */
[-C--:B----4-:R-:W-:Y:S01]  /*1400*/  LOP3.LUT R17, R17, R8.reuse, RZ, 0x3c, !PT ;  /* 0x0000000811117212 */ /* 0x090fe200078e3cff */
[----:B------:R-:W-:Y:S01]  /*1410*/  IMAD.SHL.U32 R16, R15, 0x1000000, RZ ;  /* 0x010000000f107824 */ /* 0x000fe200078e00ff */
[----:B------:R-:W-:-:S05]  /*1420*/  LOP3.LUT R19, R19, R8, RZ, 0x3c, !PT ;  /* 0x0000000813137212 */ /* 0x000fca00078e3cff */
[----:B------:R-:W2:Y:S01]  /*1430*/  POPC R12, R12 ;  /* 0x0000000c000c7309 */ /* 0x000ea20000000000 */
[----:B-1----:R-:W-:-:S07]  /*1440*/  IMAD.SHL.U32 R11, R17, 0x1000000, RZ ;  /* 0x01000000110b7824 */ /* 0x002fce00078e00ff */
[----:B------:R1:W-:Y:S01]  /*1450*/  POPC R14, R15 ;  /* 0x0000000f000e7309 */ /* 0x0003e20000000000 */
[----:B--2---:R-:W-:-:S07]  /*1460*/  IADD3 R13, PT, PT, R12, R13, R10 ;  /* 0x0000000d0c0d7210 */ /* 0x004fce0007ffe00a */
[----:B------:R-:W2:Y:S01]  /*1470*/  POPC R16, R16 ;  /* 0x0000001000107309 */ /* 0x000ea20000000000 */
[----:B-1----:R-:W-:-:S07]  /*1480*/  IMAD.SHL.U32 R15, R19, 0x1000000, RZ ;  /* 0x01000000130f7824 */ /* 0x002fce00078e00ff */
[----:B------:R-:W-:Y:S01]  /*1490*/  POPC R18, R17 ;  /* 0x0000001100127309 */ /* 0x000fe20000000000 */
[----:B--2---:R-:W-:-:S07]  /*14a0*/  IADD3 R13, PT, PT, R16, R14, R13 ;  /* 0x0000000e100d7210 */ /* 0x004fce0007ffe00d */
[----:B------:R-:W1:Y:S08]  /*14b0*/  POPC R11, R11 ;  /* 0x0000000b000b7309 */ /* 0x000e700000000000 */
[----:B------:R-:W-:Y:S01]  /*14c0*/  POPC R20, R19 ;  /* 0x0000001300147309 */ /* 0x000fe20000000000 */
[----:B-1----:R-:W-:-:S07]  /*14d0*/  IADD3 R13, PT, PT, R11, R18, R13 ;  /* 0x000000120b0d7210 */ /* 0x002fce0007ffe00d */
[----:B------:R-:W1:Y:S02]  /*14e0*/  POPC R15, R15 ;  /* 0x0000000f000f7309 */ /* 0x000e640000000000 */
[----:B-1----:R-:W-:-:S07]  /*14f0*/  IADD3 R10, PT, PT, R15, R20, R13 ;  /* 0x000000140f0a7210 */ /* 0x002fce0007ffe00d */
.L_x_6:
[----:B------:R-:W-:Y:S05]  /*1500*/  @!P1 BRA `(.L_x_4) ;  /* 0x0000000000589947 */ /* 0x000fea0003800000 */
[----:B------:R-:W-:-:S09]  /*1510*/  ULEA UR5, UR6, UR15, 0x2 ;  /* 0x0000000f06057291 */ /* 0x000fd2000f8e10ff */
[----:B------:R-:W2:Y:S01]  /*1520*/  LDL R11, [UR5+0x4] ;  /* 0x00000405ff0b7983 */ /* 0x000ea20008100800 */
[----:B------:R-:W-:Y:S02]  /*1530*/  ISETP.NE.AND P0, PT, R9, 0x1, PT ;  /* 0x000000010900780c */ /* 0x000fe40003f05270 */
[----:B--2--5:R-:W-:-:S04]  /*1540*/  LOP3.LUT R11, R11, R8, RZ, 0x3c, !PT ;  /* 0x000000080b0b7212 */ /* 0x024fc800078e3cff */
[----:B------:R-:W-:Y:S01]  /*1550*/  POPC R13, R11 ;  /* 0x0000000b000d7309 */ /* 0x000fe20000000000 */
[----:B------:R-:W-:-:S07]  /*1560*/  IMAD.SHL.U32 R12, R11, 0x1000000, RZ ;  /* 0x010000000b0c7824 */ /* 0x000fce00078e00ff */
[----:B------:R-:W1:Y:S02]  /*1570*/  POPC R12, R12 ;  /* 0x0000000c000c7309 */ /* 0x000e640000000000 */
[----:B-1----:R-:W-:Y:S01]  /*1580*/  IADD3 R10, PT, PT, R12, R13, R10 ;  /* 0x0000000d0c0a7210 */ /* 0x002fe20007ffe00a */
[----:B------:R-:W-:Y:S06]  /*1590*/  @!P0 BRA `(.L_x_4) ;  /* 0x0000000000348947 */ /* 0x000fec0003800000 */
[----:B------:R-:W-:Y:S02]  /*15a0*/  ISETP.NE.AND P0, PT, R9, 0x2, PT ;  /* 0x000000020900780c */ /* 0x000fe40003f05270 */
[----:B------:R-:W2:Y:S11]  /*15b0*/  LDL R9, [UR5+0x8] ;  /* 0x00000805ff097983 */ /* 0x000eb60008100800 */
[----:B------:R-:W3:Y:S01]  /*15c0*/  @P0 LDL R13, [UR5+0xc] ;  /* 0x00000c05ff0d0983 */ /* 0x000ee20008100800 */
[----:B--2---:R-:W-:-:S04]  /*15d0*/  LOP3.LUT R9, R9, R8, RZ, 0x3c, !PT ;  /* 0x0000000809097212 */ /* 0x004fc800078e3cff */
[----:B------:R-:W-:Y:S01]  /*15e0*/  POPC R11, R9 ;  /* 0x00000009000b7309 */ /* 0x000fe20000000000 */
[----:B------:R-:W-:Y:S01]  /*15f0*/  IMAD.SHL.U32 R12, R9, 0x1000000, RZ ;  /* 0x01000000090c7824 */ /* 0x000fe200078e00ff */
[----:B---3--:R-:W-:-:S06]  /*1600*/  @P0 LOP3.LUT R13, R13, R8, RZ, 0x3c, !PT ;  /* 0x000000080d0d0212 */ /* 0x008fcc00078e3cff */
[----:B------:R-:W1:Y:S01]  /*1610*/  POPC R12, R12 ;  /* 0x0000000c000c7309 */ /* 0x000e620000000000 */
[----:B------:R-:W-:-:S07]  /*1620*/  @P0 IMAD.SHL.U32 R8, R13, 0x1000000, RZ ;  /* 0x010000000d080824 */ /* 0x000fce00078e00ff */
[----:B------:R-:W-:Y:S01]  /*1630*/  @P0 POPC R15, R13 ;  /* 0x0000000d000f0309 */ /* 0x000fe20000000000 */
[----:B-1----:R-:W-:-:S07]  /*1640*/  IADD3 R10, PT, PT, R12, R11, R10 ;  /* 0x0000000b0c0a7210 */ /* 0x002fce0007ffe00a */
[----:B------:R-:W1:Y:S02]  /*1650*/  @P0 POPC R8, R8 ;  /* 0x0000000800080309 */ /* 0x000e640000000000 */
[----:B-1----:R-:W-:-:S07]  /*1660*/  @P0 IADD3 R10, PT, PT, R8, R15, R10 ;  /* 0x0000000f080a0210 */ /* 0x002fce0007ffe00a */
.L_x_4:
[----:B------:R-:W-:Y:S01]  /*1670*/  UIADD3 UR4, UPT, UPT, UR4, 0x1, URZ ;  /* 0x0000000104047890 */ /* 0x000fe2000fffe0ff */
[----:B------:R-:W-:Y:S02]  /*1680*/  VIADD R0, R0, 0x1 ;  /* 0x0000000100007836 */ /* 0x000fe40000000000 */
[----:B------:R-:W-:Y:S01]  /*1690*/  VIADD R2, R2, 0x1 ;  /* 0x0000000102027836 */ /* 0x000fe20000000000 */
[----:B------:R-:W-:-:S09]  /*16a0*/  UISETP.NE.AND UP1, UPT, UR4, 0x210, UPT ;  /* 0x000002100400788c */ /* 0x000fd2000bf25270 */
[----:B------:R-:W-:Y:S05]  /*16b0*/  BRA.U UP1, `(.L_x_7) ;  /* 0xfffffff101587547 */ /* 0x000fea000b83ffff */
[CC--:B------:R-:W-:Y:S02]  /*16c0*/  ISETP.GT.U32.AND P0, PT, R10.reuse, R5.reuse, PT ;  /* 0x000000050a00720c */ /* 0x0c0fe40003f04070 */
[----:B------:R-:W-:Y:S02]  /*16d0*/  VIMNMX.U32 R5, PT, PT, R10, R5, !PT ;  /* 0x000000050a057248 */ /* 0x000fe40007fe0000 */
[----:B------:R-:W-:Y:S01]  /*16e0*/  SEL R6, R3, R6, P0 ;  /* 0x0000000603067207 */ /* 0x000fe20000000000 */
[----:B------:R-:W-:Y:S08]  /*16f0*/  BRA.U UP0, `(.L_x_8) ;  /* 0xffffffe900a07547 */ /* 0x000ff0000b83ffff */
.L_x_0:
[----:B------:R-:W1:Y:S08]  /*1700*/  LDC.64 R2, c[0x0][0x390] ;  /* 0x0000e400ff027b82 */ /* 0x000e700000000a00 */
[----:B-----5:R-:W2:Y:S01]  /*1710*/  LDC.64 R8, c[0x0][0x398] ;  /* 0x0000e600ff087b82 */ /* 0x020ea20000000a00 */
[----:B-1----:R-:W-:-:S05]  /*1720*/  IMAD.WIDE R2, R7, 0x4, R2 ;  /* 0x0000000407027825 */ /* 0x002fca00078e0202 */
[----:B0-----:R-:W-:Y:S01]  /*1730*/  STG.E desc[UR12][R2.64], R5 ;  /* 0x0000000502007986 */ /* 0x001fe2000c10190c */
[----:B--2---:R-:W-:-:S05]  /*1740*/  IMAD.WIDE R8, R7, 0x4, R8 ;  /* 0x0000000407087825 */ /* 0x004fca00078e0208 */
[----:B------:R-:W-:Y:S01]  /*1750*/  STG.E desc[UR12][R8.64], R6 ;  /* 0x0000000608007986 */ /* 0x000fe2000c10190c */
[----:B------:R-:W-:Y:S05]  /*1760*/  EXIT ;  /* 0x000000000000794d */ /* 0x000fea0003800000 */
.L_x_9:
[----:B------:R-:W-:-:S00]  /*1770*/  BRA `(.L_x_9) ;  /* 0xfffffffc00fc7947 */ /* 0x000fc0000383ffff */
[----:B------:R-:W-:-:S00]  /*1780*/  NOP ;  /* 0x0000000000007918 */ /* 0x000fc00000000000 */
[----:B------:R-:W-:-:S00]  /*1790*/  NOP ;  /* 0x0000000000007918 */ /* 0x000fc00000000000 */
[----:B------:R-:W-:-:S00]  /*17a0*/  NOP ;  /* 0x0000000000007918 */ /* 0x000fc00000000000 */
[----:B------:R-:W-:-:S00]  /*17b0*/  NOP ;  /* 0x0000000000007918 */ /* 0x000fc00000000000 */
[----:B------:R-:W-:-:S00]  /*17c0*/  NOP ;  /* 0x0000000000007918 */ /* 0x000fc00000000000 */
[----:B------:R-:W-:-:S00]  /*17d0*/  NOP ;  /* 0x0000000000007918 */ /* 0x000fc00000000000 */
[----:B------:R-:W-:-:S00]  /*17e0*/  NOP ;  /* 0x0000000000007918 */ /* 0x000fc00000000000 */
[----:B------:R-:W-:-:S00]  /*17f0*/  NOP ;  /* 0x0000000000007918 */ /* 0x000fc00000000000 */
.L_x_10:


//--------------------- .nv.shared.reserved.0     --------------------------
	.section	.nv.shared.reserved.0,"aw",@nobits
	.weak		__nv_reservedSMEM_offset_0_alias
	.size		__nv_reservedSMEM_offset_0_alias, 0, 64
	.other		__nv_reservedSMEM_offset_0_alias,@"STO_CUDA_RESERVED_SHARED STV_DEFAULT"
__nv_reservedSMEM_offset_0_alias:
	.zero		0
	.zero		64


//--------------------- .nv.constant0._Z13computeHashesPiiPjS_ --------------------------
	.section	.nv.constant0._Z13computeHashesPiiPjS_,"a",@progbits
	.sectionflags	@""
	.align	4
.nv.constant0._Z13computeHashesPiiPjS_:
	.zero		928


//--------------------- SYMBOLS --------------------------

	.type		.nv.reservedSmem.offset0,@object
	.size		.nv.reservedSmem.offset0,0x4
